//
// Generated by NVIDIA NVVM Compiler
//
// Compiler Build ID: CL-36424714
// Cuda compilation tools, release 13.0, V13.0.88
// Based on NVVM 20.0.0
//

.version 9.0
.target sm_100
.address_size 64

	// .globl	_Z14blockSumKernelPfS_i
.extern .func  (.param .b32 func_retval0) vprintf
(
	.param .b64 vprintf_param_0,
	.param .b64 vprintf_param_1
)
;
// _ZZ14blockSumKernelPfS_iE10sharedData has been demoted
// _ZZ14blockSumKernelPfS_iE7counter has been demoted
.global .align 1 .b8 $str[30] = {84, 111, 116, 97, 108, 32, 110, 117, 109, 98, 101, 114, 32, 111, 102, 32, 97, 100, 100, 105, 116, 105, 111, 110, 58, 32, 37, 100, 10};

.visible .entry _Z14blockSumKernelPfS_i(
	.param .u64 .ptr .align 1 _Z14blockSumKernelPfS_i_param_0,
	.param .u64 .ptr .align 1 _Z14blockSumKernelPfS_i_param_1,
	.param .u32 _Z14blockSumKernelPfS_i_param_2
)
{
	.local .align 8 .b8 	__local_depot0[8];
	.reg .b64 	%SP;
	.reg .b64 	%SPL;
	.reg .pred 	%p<7>;
	.reg .b32 	%r<19>;
	.reg .b32 	%f<9>;
	.reg .b64 	%rd<13>;
	// demoted variable
	.shared .align 4 .b8 _ZZ14blockSumKernelPfS_iE10sharedData[1024];
	// demoted variable
	.shared .align 4 .u32 _ZZ14blockSumKernelPfS_iE7counter;
	mov.u64 	%SPL, __local_depot0;
	cvta.local.u64 	%SP, %SPL;
	ld.param.u64 	%rd1, [_Z14blockSumKernelPfS_i_param_0];
	ld.param.u64 	%rd2, [_Z14blockSumKernelPfS_i_param_1];
	ld.param.u32 	%r8, [_Z14blockSumKernelPfS_i_param_2];
	mov.u32 	%r1, %tid.x;
	setp.ne.s32 	%p1, %r1, 0;
	@%p1 bra 	$L__BB0_2;
	mov.b32 	%r9, 0;
	st.shared.u32 	[_ZZ14blockSumKernelPfS_iE7counter], %r9;
$L__BB0_2:
	bar.sync 	0;
	mov.u32 	%r2, %ctaid.x;
	mov.u32 	%r18, %ntid.x;
	mad.lo.s32 	%r4, %r2, %r18, %r1;
	setp.ge.s32 	%p2, %r4, %r8;
	mov.f32 	%f8, 0f00000000;
	@%p2 bra 	$L__BB0_4;
	cvta.to.global.u64 	%rd3, %rd1;
	mul.wide.s32 	%rd4, %r4, 4;
	add.s64 	%rd5, %rd3, %rd4;
	ld.global.f32 	%f8, [%rd5];
$L__BB0_4:
	shl.b32 	%r10, %r1, 2;
	mov.u32 	%r11, _ZZ14blockSumKernelPfS_iE10sharedData;
	add.s32 	%r5, %r11, %r10;
	st.shared.f32 	[%r5], %f8;
	bar.sync 	0;
	setp.lt.u32 	%p3, %r18, 2;
	@%p3 bra 	$L__BB0_8;
$L__BB0_5:
	shr.u32 	%r7, %r18, 1;
	setp.ge.u32 	%p4, %r1, %r7;
	@%p4 bra 	$L__BB0_7;
	shl.b32 	%r12, %r7, 2;
	add.s32 	%r13, %r5, %r12;
	ld.shared.f32 	%f4, [%r13];
	ld.shared.f32 	%f5, [%r5];
	add.f32 	%f6, %f4, %f5;
	st.shared.f32 	[%r5], %f6;
	atom.shared.add.u32 	%r14, [_ZZ14blockSumKernelPfS_iE7counter], 1;
$L__BB0_7:
	bar.sync 	0;
	setp.gt.u32 	%p5, %r18, 3;
	mov.u32 	%r18, %r7;
	@%p5 bra 	$L__BB0_5;
$L__BB0_8:
	setp.ne.s32 	%p6, %r1, 0;
	@%p6 bra 	$L__BB0_10;
	ld.shared.u32 	%r15, [_ZZ14blockSumKernelPfS_iE7counter];
	add.u64 	%rd6, %SP, 0;
	add.u64 	%rd7, %SPL, 0;
	st.local.u32 	[%rd7], %r15;
	mov.u64 	%rd8, $str;
	cvta.global.u64 	%rd9, %rd8;
	{ // callseq 0, 0
	.param .b64 param0;
	st.param.b64 	[param0], %rd9;
	.param .b64 param1;
	st.param.b64 	[param1], %rd6;
	.param .b32 retval0;
	call.uni (retval0), 
	vprintf, 
	(
	param0, 
	param1
	);
	ld.param.b32 	%r16, [retval0];
	} // callseq 0
	ld.shared.f32 	%f7, [_ZZ14blockSumKernelPfS_iE10sharedData];
	cvta.to.global.u64 	%rd10, %rd2;
	mul.wide.u32 	%rd11, %r2, 4;
	add.s64 	%rd12, %rd10, %rd11;
	st.global.f32 	[%rd12], %f7;
$L__BB0_10:
	ret;

}


// ===== COMPILED SASS (sm_100) =====

	.target	sm_100

	.elftype	@"ET_EXEC"


//--------------------- .note.nv.tkinfo           --------------------------
	.section	.note.nv.tkinfo,"",@"SHT_NOTE"
	.sectionflags	@"SHF_NOTE_NV_TKINFO"
	.tkinfo
        /*0018*/ 	.word	0x00000002
        /*0030*/ 	.string	""
        /*0030*/ 	.string	"ptxas"
        /*0030*/ 	.string	"Cuda compilation tools, release 13.0, V13.0.88"
        /*0030*/ 	.string	"Build cuda_13.0.r13.0/compiler.36424714_0"
        /*0030*/ 	.string	"-arch sm_100 -m 64 "



//--------------------- .note.nv.cuinfo           --------------------------
	.section	.note.nv.cuinfo,"",@"SHT_NOTE"
	.sectionflags	@"SHF_NOTE_NV_CUINFO"
        /*0018*/ 	.short	0x0002
        /*001a*/ 	.short	0x0064
        /*001c*/ 	.short	0x0082
	.zero		2


//--------------------- .nv.info                  --------------------------
	.section	.nv.info,"",@"SHT_CUDA_INFO"
	.align	4


	//----- nvinfo : EIATTR_REGCOUNT
	.align		4
        /*0000*/ 	.byte	0x04, 0x2f
        /*0002*/ 	.short	(.L_2 - .L_1)
	.align		4
.L_1:
        /*0004*/ 	.word	index@(_Z14blockSumKernelPfS_i)
        /*0008*/ 	.word	0x00000018


	//----- nvinfo : EIATTR_FRAME_SIZE
	.align		4
.L_2:
        /*000c*/ 	.byte	0x04, 0x11
        /*000e*/ 	.short	(.L_4 - .L_3)
	.align		4
.L_3:
        /*0010*/ 	.word	index@(_Z14blockSumKernelPfS_i)
        /*0014*/ 	.word	0x00000008


	//----- nvinfo : EIATTR_MIN_STACK_SIZE
	.align		4
.L_4:
        /*0018*/ 	.byte	0x04, 0x12
        /*001a*/ 	.short	(.L_6 - .L_5)
	.align		4
.L_5:
        /*001c*/ 	.word	index@(_Z14blockSumKernelPfS_i)
        /*0020*/ 	.word	0x00000008
.L_6:


//--------------------- .nv.compat                --------------------------
	.section	.nv.compat,"",@"SHT_CUDA_COMPAT_INFO"
	.align	4
        /*0000*/ 	.byte	0x02, 0x09, 0x00, 0x00, 0x02, 0x02, 0x01, 0x00, 0x02, 0x05, 0x05, 0x00, 0x03, 0x07, 0x01, 0x01
        /*0010*/ 	.byte	0x02, 0x03, 0x00, 0x00, 0x02, 0x06, 0x01, 0x00, 0x04, 0x0b, 0x08, 0x00, 0x09, 0x00, 0x00, 0x00
        /*0020*/ 	.byte	0x00, 0x00, 0x00, 0x00


//--------------------- .nv.info._Z14blockSumKernelPfS_i --------------------------
	.section	.nv.info._Z14blockSumKernelPfS_i,"",@"SHT_CUDA_INFO"
	.sectionflags	@""
	.align	4


	//----- nvinfo : EIATTR_CUDA_API_VERSION
	.align		4
        /*0000*/ 	.byte	0x04, 0x37
        /*0002*/ 	.short	(.L_8 - .L_7)
.L_7:
        /*0004*/ 	.word	0x00000082


	//----- nvinfo : EIATTR_KPARAM_INFO
	.align		4
.L_8:
        /*0008*/ 	.byte	0x04, 0x17
        /*000a*/ 	.short	(.L_10 - .L_9)
.L_9:
        /*000c*/ 	.word	0x00000000
        /*0010*/ 	.short	0x0002
        /*0012*/ 	.short	0x0010
        /*0014*/ 	.byte	0x00, 0xf0, 0x11, 0x00


	//----- nvinfo : EIATTR_KPARAM_INFO
	.align		4
.L_10:
        /*0018*/ 	.byte	0x04, 0x17
        /*001a*/ 	.short	(.L_12 - .L_11)
.L_11:
        /*001c*/ 	.word	0x00000000
        /*0020*/ 	.short	0x0001
        /*0022*/ 	.short	0x0008
        /*0024*/ 	.byte	0x00, 0xf5, 0x21, 0x00


	//----- nvinfo : EIATTR_KPARAM_INFO
	.align		4
.L_12:
        /*0028*/ 	.byte	0x04, 0x17
        /*002a*/ 	.short	(.L_14 - .L_13)
.L_13:
        /*002c*/ 	.word	0x00000000
        /*0030*/ 	.short	0x0000
        /*0032*/ 	.short	0x0000
        /*0034*/ 	.byte	0x00, 0xf5, 0x21, 0x00


	//----- nvinfo : EIATTR_SPARSE_MMA_MASK
	.align		4
.L_14:
        /*0038*/ 	.byte	0x03, 0x50
        /*003a*/ 	.short	0x0000


	//----- nvinfo : EIATTR_MAXREG_COUNT
	.align		4
        /*003c*/ 	.byte	0x03, 0x1b
        /*003e*/ 	.short	0x00ff


	//----- nvinfo : EIATTR_NUM_BARRIERS
	.align		4
        /*0040*/ 	.byte	0x02, 0x4c
        /*0042*/ 	.byte	0x01
	.zero		1


	//----- nvinfo : EIATTR_EXTERNS
	.align		4
        /*0044*/ 	.byte	0x04, 0x0f
        /*0046*/ 	.short	(.L_16 - .L_15)


	//   ....[0]....
	.align		4
.L_15:
        /*0048*/ 	.word	index@(vprintf)


	//----- nvinfo : EIATTR_MERCURY_ISA_VERSION
	.align		4
.L_16:
        /*004c*/ 	.byte	0x03, 0x5f
        /*004e*/ 	.short	0x0101


	//----- nvinfo : EIATTR_VRC_CTA_INIT_COUNT
	.align		4
        /*0050*/ 	.byte	0x02, 0x4a
	.zero		1
	.zero		1


	//----- nvinfo : EIATTR_SYSCALL_OFFSETS
	.align		4
        /*0054*/ 	.byte	0x04, 0x46
        /*0056*/ 	.short	(.L_18 - .L_17)


	//   ....[0]....
.L_17:
        /*0058*/ 	.word	0x000003d0


	//----- nvinfo : EIATTR_EXIT_INSTR_OFFSETS
	.align		4
.L_18:
        /*005c*/ 	.byte	0x04, 0x1c
        /*005e*/ 	.short	(.L_20 - .L_19)


	//   ....[0]....
.L_19:
        /*0060*/ 	.word	0x00000310


	//   ....[1]....
        /*0064*/ 	.word	0x00000450


	//----- nvinfo : EIATTR_CRS_STACK_SIZE
	.align		4
.L_20:
        /*0068*/ 	.byte	0x04, 0x1e
        /*006a*/ 	.short	(.L_22 - .L_21)
.L_21:
        /*006c*/ 	.word	0x00000000


	//----- nvinfo : EIATTR_CBANK_PARAM_SIZE
	.align		4
.L_22:
        /*0070*/ 	.byte	0x03, 0x19
        /*0072*/ 	.short	0x0014


	//----- nvinfo : EIATTR_PARAM_CBANK
	.align		4
        /*0074*/ 	.byte	0x04, 0x0a
        /*0076*/ 	.short	(.L_24 - .L_23)
	.align		4
.L_23:
        /*0078*/ 	.word	index@(.nv.constant0._Z14blockSumKernelPfS_i)
        /*007c*/ 	.short	0x0380
        /*007e*/ 	.short	0x0014


	//----- nvinfo : EIATTR_SW_WAR
	.align		4
.L_24:
        /*0080*/ 	.byte	0x04, 0x36
        /*0082*/ 	.short	(.L_26 - .L_25)
.L_25:
        /*0084*/ 	.word	0x00000008
.L_26:


//--------------------- .nv.callgraph             --------------------------
	.section	.nv.callgraph,"",@"SHT_CUDA_CALLGRAPH"
	.align	4
	.sectionentsize	8
	.align		4
        /*0000*/ 	.word	0x00000000
	.align		4
        /*0004*/ 	.word	0xffffffff
	.align		4
        /*0008*/ 	.word	index@(_Z14blockSumKernelPfS_i)
	.align		4
        /*000c*/ 	.word	index@(vprintf)
	.align		4
        /*0010*/ 	.word	0x00000000
	.align		4
        /*0014*/ 	.word	0xfffffffe
	.align		4
        /*0018*/ 	.word	0x00000000
	.align		4
        /*001c*/ 	.word	0xfffffffd
	.align		4
        /*0020*/ 	.word	0x00000000
	.align		4
        /*0024*/ 	.word	0xfffffffc


//--------------------- .nv.constant4             --------------------------
	.section	.nv.constant4,"a",@progbits
	.align	8
	.align		8
.nv.constant4:
        /*0000*/ 	.dword	vprintf
	.align		8
        /*0008*/ 	.dword	$str


//--------------------- .text._Z14blockSumKernelPfS_i --------------------------
	.section	.text._Z14blockSumKernelPfS_i,"ax",@progbits
	.align	128
        .global         _Z14blockSumKernelPfS_i
        .type           _Z14blockSumKernelPfS_i,@function
        .size           _Z14blockSumKernelPfS_i,(.L_x_6 - _Z14blockSumKernelPfS_i)
        .other          _Z14blockSumKernelPfS_i,@"STO_CUDA_ENTRY STV_DEFAULT"
_Z14blockSumKernelPfS_i:
.text._Z14blockSumKernelPfS_i:
[----:B------:R-:W0:Y:S01]  /*0000*/  LDC R1, c[0x0][0x37c] ;  /* 0x0000df00ff017b82 */ /* 0x000e220000000800 */
[----:B------:R-:W1:Y:S01]  /*0010*/  S2R R9, SR_TID.X ;  /* 0x0000000000097919 */ /* 0x000e620000002100 */
[----:B------:R-:W2:Y:S06]  /*0020*/  LDCU UR6, c[0x0][0x2fc] ;  /* 0x00005f80ff0677ac */ /* 0x000eac0008000800 */
[----:B------:R-:W3:Y:S01]  /*0030*/  S2UR UR5, SR_CgaCtaId ;  /* 0x00000000000579c3 */ /* 0x000ee20000008800 */
[----:B------:R-:W-:Y:S01]  /*0040*/  IMAD.MOV.U32 R4, RZ, RZ, RZ ;  /* 0x000000ffff047224 */ /* 0x000fe200078e00ff */
[----:B------:R-:W4:Y:S01]  /*0050*/  S2R R16, SR_CTAID.X ;  /* 0x0000000000107919 */ /* 0x000f220000002500 */
[----:B------:R-:W4:Y:S01]  /*0060*/  LDCU UR7, c[0x0][0x360] ;  /* 0x00006c00ff0777ac */ /* 0x000f220008000800 */
[----:B0-----:R-:W-:Y:S01]  /*0070*/  VIADD R1, R1, 0xfffffff8 ;  /* 0xfffffff801017836 */ /* 0x001fe20000000000 */
[----:B------:R-:W0:Y:S01]  /*0080*/  LDCU UR4, c[0x0][0x390] ;  /* 0x00007200ff0477ac */ /* 0x000e220008000800 */
[----:B------:R-:W5:Y:S01]  /*0090*/  LDCU.64 UR36, c[0x0][0x358] ;  /* 0x00006b00ff2477ac */ /* 0x000f620008000a00 */
[----:B-1----:R-:W-:Y:S01]  /*00a0*/  ISETP.NE.AND P0, PT, R9, RZ, PT ;  /* 0x000000ff0900720c */ /* 0x002fe20003f05270 */
[----:B----4-:R-:W-:-:S05]  /*00b0*/  IMAD R5, R16, UR7, R9 ;  /* 0x0000000710057c24 */ /* 0x010fca000f8e0209 */
[----:B0-----:R-:W-:Y:S01]  /*00c0*/  ISETP.GE.AND P1, PT, R5, UR4, PT ;  /* 0x0000000405007c0c */ /* 0x001fe2000bf26270 */
[----:B------:R-:W-:Y:S02]  /*00d0*/  UMOV UR4, 0x400 ;  /* 0x0000040000047882 */ /* 0x000fe40000000000 */
[----:B---3--:R-:W-:-:S09]  /*00e0*/  ULEA UR4, UR5, UR4, 0x18 ;  /* 0x0000000405047291 */ /* 0x008fd2000f8ec0ff */
[----:B------:R-:W-:Y:S01]  /*00f0*/  @!P0 STS [UR4+0x400], RZ ;  /* 0x000400ffff008988 */ /* 0x000fe20008000804 */
[----:B------:R-:W0:Y:S02]  /*0100*/  @!P1 LDC.64 R2, c[0x0][0x380] ;  /* 0x0000e000ff029b82 */ /* 0x000e240000000a00 */
[----:B0-----:R-:W-:-:S06]  /*0110*/  @!P1 IMAD.WIDE R2, R5, 0x4, R2 ;  /* 0x0000000405029825 */ /* 0x001fcc00078e0202 */
[----:B------:R-:W-:Y:S06]  /*0120*/  BAR.SYNC.DEFER_BLOCKING 0x0 ;  /* 0x0000000000007b1d */ /* 0x000fec0000010000 */
[----:B-----5:R-:W3:Y:S01]  /*0130*/  @!P1 LDG.E R4, desc[UR36][R2.64] ;  /* 0x0000002402049981 */ /* 0x020ee2000c1e1900 */
[----:B------:R-:W0:Y:S01]  /*0140*/  LDCU UR5, c[0x0][0x2f8] ;  /* 0x00005f00ff0577ac */ /* 0x000e220008000800 */
[----:B------:R-:W-:Y:S01]  /*0150*/  IMAD.U32 R0, RZ, RZ, UR7 ;  /* 0x00000007ff007e24 */ /* 0x000fe2000f8e00ff */
[----:B------:R-:W-:-:S04]  /*0160*/  LEA R5, R9, UR4, 0x2 ;  /* 0x0000000409057c11 */ /* 0x000fc8000f8e10ff */
[----:B------:R-:W-:Y:S02]  /*0170*/  ISETP.GE.U32.AND P0, PT, R0, 0x2, PT ;  /* 0x000000020000780c */ /* 0x000fe40003f06070 */
[----:B0-----:R-:W-:-:S05]  /*0180*/  IADD3 R6, P1, PT, R1, UR5, RZ ;  /* 0x0000000501067c10 */ /* 0x001fca000ff3e0ff */
[----:B--2---:R-:W-:Y:S01]  /*0190*/  IMAD.X R7, RZ, RZ, UR6, P1 ;  /* 0x00000006ff077e24 */ /* 0x004fe200088e06ff */
[----:B---3--:R0:W-:Y:S01]  /*01a0*/  STS [R5], R4 ;  /* 0x0000000405007388 */ /* 0x0081e20000000800 */
[----:B------:R-:W-:Y:S06]  /*01b0*/  BAR.SYNC.DEFER_BLOCKING 0x0 ;  /* 0x0000000000007b1d */ /* 0x000fec0000010000 */
[----:B------:R-:W-:Y:S05]  /*01c0*/  @!P0 BRA `(.L_x_0) ;  /* 0x00000000004c8947 */ /* 0x000fea0003800000 */
.L_x_3:
[----:B------:R-:W-:Y:S01]  /*01d0*/  SHF.R.U32.HI R8, RZ, 0x1, R0 ;  /* 0x00000001ff087819 */ /* 0x000fe20000011600 */
[----:B------:R-:W-:Y:S03]  /*01e0*/  BSSY.RECONVERGENT B0, `(.L_x_1) ;  /* 0x000000d000007945 */ /* 0x000fe60003800200 */
[----:B------:R-:W-:-:S13]  /*01f0*/  ISETP.GE.U32.AND P0, PT, R9, R8, PT ;  /* 0x000000080900720c */ /* 0x000fda0003f06070 */
[----:B-1----:R-:W-:Y:S05]  /*0200*/  @P0 BRA `(.L_x_2) ;  /* 0x0000000000280947 */ /* 0x002fea0003800000 */
[----:B------:R-:W-:Y:S01]  /*0210*/  LEA R2, R8, R5, 0x2 ;  /* 0x0000000508027211 */ /* 0x000fe200078e10ff */
[----:B------:R-:W-:Y:S01]  /*0220*/  LDS R3, [R5] ;  /* 0x0000000005037984 */ /* 0x000fe20000000800 */
[----:B------:R-:W1:Y:S01]  /*0230*/  S2UR UR5, SR_CgaCtaId ;  /* 0x00000000000579c3 */ /* 0x000e620000008800 */
[----:B------:R-:W-:Y:S02]  /*0240*/  UMOV UR4, 0x400 ;  /* 0x0000040000047882 */ /* 0x000fe40000000000 */
[----:B------:R-:W-:Y:S01]  /*0250*/  UIADD3 UR4, UPT, UPT, UR4, 0x400, URZ ;  /* 0x0000040004047890 */ /* 0x000fe2000fffe0ff */
[----:B------:R-:W0:Y:S03]  /*0260*/  LDS R2, [R2] ;  /* 0x0000000002027984 */ /* 0x000e260000000800 */
[----:B-1----:R-:W-:Y:S01]  /*0270*/  ULEA UR4, UR5, UR4, 0x18 ;  /* 0x0000000405047291 */ /* 0x002fe2000f8ec0ff */
[----:B0-----:R-:W-:-:S05]  /*0280*/  FADD R4, R2, R3 ;  /* 0x0000000302047221 */ /* 0x001fca0000000000 */
[----:B------:R1:W-:Y:S04]  /*0290*/  STS [R5], R4 ;  /* 0x0000000405007388 */ /* 0x0003e80000000800 */
[----:B------:R-:W-:Y:S02]  /*02a0*/  ATOMS.POPC.INC.32 RZ, [UR4] ;  /* 0x00000000ffff7f8c */ /* 0x000fe4000d800004 */
.L_x_2:
[----:B------:R-:W-:Y:S05]  /*02b0*/  BSYNC.RECONVERGENT B0 ;  /* 0x0000000000007941 */ /* 0x000fea0003800200 */
.L_x_1:
[----:B------:R-:W-:Y:S01]  /*02c0*/  BAR.SYNC.DEFER_BLOCKING 0x0 ;  /* 0x0000000000007b1d */ /* 0x000fe20000010000 */
[----:B------:R-:W-:Y:S01]  /*02d0*/  ISETP.GT.U32.AND P0, PT, R0, 0x3, PT ;  /* 0x000000030000780c */ /* 0x000fe20003f04070 */
[----:B------:R-:W-:-:S12]  /*02e0*/  IMAD.MOV.U32 R0, RZ, RZ, R8 ;  /* 0x000000ffff007224 */ /* 0x000fd800078e0008 */
[----:B------:R-:W-:Y:S05]  /*02f0*/  @P0 BRA `(.L_x_3) ;  /* 0xfffffffc00b40947 */ /* 0x000fea000383ffff */
.L_x_0:
[----:B------:R-:W-:-:S13]  /*0300*/  ISETP.NE.AND P0, PT, R9, RZ, PT ;  /* 0x000000ff0900720c */ /* 0x000fda0003f05270 */
[----:B------:R-:W-:Y:S05]  /*0310*/  @P0 EXIT ;  /* 0x000000000000094d */ /* 0x000fea0003800000 */
[----:B------:R-:W2:Y:S01]  /*0320*/  S2UR UR5, SR_CgaCtaId ;  /* 0x00000000000579c3 */ /* 0x000ea20000008800 */
[----:B------:R-:W-:Y:S01]  /*0330*/  UMOV UR4, 0x400 ;  /* 0x0000040000047882 */ /* 0x000fe20000000000 */
[----:B------:R-:W-:-:S06]  /*0340*/  MOV R2, 0x0 ;  /* 0x0000000000027802 */ /* 0x000fcc0000000f00 */
[----:B------:R-:W3:Y:S01]  /*0350*/  LDC.64 R2, c[0x4][R2] ;  /* 0x0100000002027b82 */ /* 0x000ee20000000a00 */
[----:B--2---:R-:W-:-:S09]  /*0360*/  ULEA UR4, UR5, UR4, 0x18 ;  /* 0x0000000405047291 */ /* 0x004fd2000f8ec0ff */
[----:B------:R-:W2:Y:S02]  /*0370*/  LDS R0, [UR4+0x400] ;  /* 0x00040004ff007984 */ /* 0x000ea40008000800 */
[----:B------:R-:W0:Y:S02]  /*0380*/  LDCU.64 UR4, c[0x4][0x8] ;  /* 0x01000100ff0477ac */ /* 0x000e240008000a00 */
[----:B01----:R-:W-:Y:S01]  /*0390*/  IMAD.U32 R4, RZ, RZ, UR4 ;  /* 0x00000004ff047e24 */ /* 0x003fe2000f8e00ff */
[----:B------:R-:W-:Y:S01]  /*03a0*/  MOV R5, UR5 ;  /* 0x0000000500057c02 */ /* 0x000fe20008000f00 */
[----:B--23--:R0:W-:Y:S06]  /*03b0*/  STL [R1], R0 ;  /* 0x0000000001007387 */ /* 0x00c1ec0000100800 */
[----:B------:R-:W-:-:S07]  /*03c0*/  LEPC R20, `(.L_x_4) ;  /* 0x000000001014794e */ /* 0x000fce0000000000 */
[----:B0-----:R-:W-:Y:S05]  /*03d0*/  CALL.ABS.NOINC R2 ;  /* 0x0000000002007343 */ /* 0x001fea0003c00000 */
.L_x_4:
[----:B------:R-:W0:Y:S01]  /*03e0*/  S2UR UR5, SR_CgaCtaId ;  /* 0x00000000000579c3 */ /* 0x000e220000008800 */
[----:B------:R-:W-:-:S07]  /*03f0*/  UMOV UR4, 0x400 ;  /* 0x0000040000047882 */ /* 0x000fce0000000000 */
[----:B------:R-:W1:Y:S01]  /*0400*/  LDC.64 R2, c[0x0][0x388] ;  /* 0x0000e200ff027b82 */ /* 0x000e620000000a00 */
[----:B0-----:R-:W-:Y:S01]  /*0410*/  ULEA UR4, UR5, UR4, 0x18 ;  /* 0x0000000405047291 */ /* 0x001fe2000f8ec0ff */
[----:B-1----:R-:W-:-:S08]  /*0420*/  IMAD.WIDE.U32 R16, R16, 0x4, R2 ;  /* 0x0000000410107825 */ /* 0x002fd000078e0002 */
[----:B------:R-:W0:Y:S04]  /*0430*/  LDS R5, [UR4] ;  /* 0x00000004ff057984 */ /* 0x000e280008000800 */
[----:B0-----:R-:W-:Y:S01]  /*0440*/  STG.E desc[UR36][R16.64], R5 ;  /* 0x0000000510007986 */ /* 0x001fe2000c101924 */
[----:B------:R-:W-:Y:S05]  /*0450*/  EXIT ;  /* 0x000000000000794d */ /* 0x000fea0003800000 */
.L_x_5:
[----:B------:R-:W-:-:S00]  /*0460*/  BRA `(.L_x_5) ;  /* 0xfffffffc00fc7947 */ /* 0x000fc0000383ffff */
[----:B------:R-:W-:-:S00]  /*0470*/  NOP ;  /* 0x0000000000007918 */ /* 0x000fc00000000000 */
        /* <DEDUP_REMOVED lines=8> */
.L_x_6:


//--------------------- .nv.global.init           --------------------------
	.section	.nv.global.init,"aw",@progbits
.nv.global.init:
	.type		$str,@object
	.size		$str,(.L_0 - $str)
$str:
        /*0000*/ 	.byte	0x54, 0x6f, 0x74, 0x61, 0x6c, 0x20, 0x6e, 0x75, 0x6d, 0x62, 0x65, 0x72, 0x20, 0x6f, 0x66, 0x20
        /*0010*/ 	.byte	0x61, 0x64, 0x64, 0x69, 0x74, 0x69, 0x6f, 0x6e, 0x3a, 0x20, 0x25, 0x64, 0x0a, 0x00
.L_0:


//--------------------- .nv.shared._Z14blockSumKernelPfS_i --------------------------
	.section	.nv.shared._Z14blockSumKernelPfS_i,"aw",@nobits
	.sectionflags	@""
	.align	4
.nv.shared._Z14blockSumKernelPfS_i:
	.zero		2052


//--------------------- .nv.shared.reserved.0     --------------------------
	.section	.nv.shared.reserved.0,"aw",@nobits
	.weak		__nv_reservedSMEM_offset_0_alias
	.size		__nv_reservedSMEM_offset_0_alias, 0, 64
	.other		__nv_reservedSMEM_offset_0_alias,@"STO_CUDA_RESERVED_SHARED STV_DEFAULT"
__nv_reservedSMEM_offset_0_alias:
	.zero		0
	.zero		64


//--------------------- .nv.constant0._Z14blockSumKernelPfS_i --------------------------
	.section	.nv.constant0._Z14blockSumKernelPfS_i,"a",@progbits
	.sectionflags	@""
	.align	4
.nv.constant0._Z14blockSumKernelPfS_i:
	.zero		916


//--------------------- SYMBOLS --------------------------

	.type		.nv.reservedSmem.offset0,@object
	.size		.nv.reservedSmem.offset0,0x4
	.type		.nv.reservedSmem.cap,@object
	.size		.nv.reservedSmem.cap,0x4
	.type		vprintf,@function
